//
// Generated by NVIDIA NVVM Compiler
//
// Compiler Build ID: CL-36424714
// Cuda compilation tools, release 13.0, V13.0.88
// Based on NVVM 20.0.0
//

.version 9.0
.target sm_100
.address_size 64

	// .globl	_Z20stencil_1d_no_sharedPiS_i

.visible .entry _Z20stencil_1d_no_sharedPiS_i(
	.param .u64 .ptr .align 1 _Z20stencil_1d_no_sharedPiS_i_param_0,
	.param .u64 .ptr .align 1 _Z20stencil_1d_no_sharedPiS_i_param_1,
	.param .u32 _Z20stencil_1d_no_sharedPiS_i_param_2
)
{
	.reg .pred 	%p<21>;
	.reg .b32 	%r<40>;
	.reg .b64 	%rd<21>;

	ld.param.u64 	%rd3, [_Z20stencil_1d_no_sharedPiS_i_param_0];
	ld.param.u64 	%rd2, [_Z20stencil_1d_no_sharedPiS_i_param_1];
	ld.param.u32 	%r21, [_Z20stencil_1d_no_sharedPiS_i_param_2];
	cvta.to.global.u64 	%rd1, %rd3;
	mov.u32 	%r22, %tid.x;
	mov.u32 	%r23, %ctaid.x;
	mov.u32 	%r24, %ntid.x;
	mad.lo.s32 	%r1, %r23, %r24, %r22;
	setp.ge.s32 	%p1, %r1, %r21;
	@%p1 bra 	$L__BB0_16;
	add.s32 	%r2, %r1, -3;
	setp.lt.s32 	%p2, %r1, 3;
	setp.ge.s32 	%p3, %r2, %r21;
	mov.b32 	%r34, 0;
	or.pred  	%p4, %p2, %p3;
	@%p4 bra 	$L__BB0_3;
	mul.wide.u32 	%rd4, %r2, 4;
	add.s64 	%rd5, %rd1, %rd4;
	ld.global.u32 	%r34, [%rd5];
$L__BB0_3:
	add.s32 	%r5, %r1, -2;
	setp.lt.s32 	%p5, %r1, 2;
	setp.ge.s32 	%p6, %r5, %r21;
	or.pred  	%p7, %p5, %p6;
	@%p7 bra 	$L__BB0_5;
	mul.wide.u32 	%rd6, %r5, 4;
	add.s64 	%rd7, %rd1, %rd6;
	ld.global.u32 	%r26, [%rd7];
	add.s32 	%r34, %r26, %r34;
$L__BB0_5:
	setp.lt.s32 	%p8, %r1, 1;
	setp.gt.s32 	%p9, %r1, %r21;
	or.pred  	%p10, %p8, %p9;
	@%p10 bra 	$L__BB0_7;
	add.s32 	%r27, %r1, -1;
	mul.wide.u32 	%rd8, %r27, 4;
	add.s64 	%rd9, %rd1, %rd8;
	ld.global.u32 	%r28, [%rd9];
	add.s32 	%r34, %r28, %r34;
$L__BB0_7:
	setp.lt.s32 	%p11, %r1, 0;
	@%p11 bra 	$L__BB0_9;
	mul.wide.u32 	%rd10, %r1, 4;
	add.s64 	%rd11, %rd1, %rd10;
	ld.global.u32 	%r29, [%rd11];
	add.s32 	%r34, %r29, %r34;
$L__BB0_9:
	add.s32 	%r12, %r1, 1;
	setp.lt.s32 	%p12, %r1, -1;
	setp.ge.s32 	%p13, %r12, %r21;
	or.pred  	%p14, %p12, %p13;
	@%p14 bra 	$L__BB0_11;
	mul.wide.u32 	%rd12, %r12, 4;
	add.s64 	%rd13, %rd1, %rd12;
	ld.global.u32 	%r30, [%rd13];
	add.s32 	%r34, %r30, %r34;
$L__BB0_11:
	add.s32 	%r15, %r1, 2;
	setp.lt.s32 	%p15, %r1, -2;
	setp.ge.s32 	%p16, %r15, %r21;
	or.pred  	%p17, %p15, %p16;
	@%p17 bra 	$L__BB0_13;
	mul.wide.u32 	%rd14, %r15, 4;
	add.s64 	%rd15, %rd1, %rd14;
	ld.global.u32 	%r31, [%rd15];
	add.s32 	%r34, %r31, %r34;
$L__BB0_13:
	add.s32 	%r18, %r1, 3;
	setp.lt.s32 	%p18, %r1, -3;
	setp.ge.s32 	%p19, %r18, %r21;
	or.pred  	%p20, %p18, %p19;
	@%p20 bra 	$L__BB0_15;
	mul.wide.u32 	%rd16, %r18, 4;
	add.s64 	%rd17, %rd1, %rd16;
	ld.global.u32 	%r32, [%rd17];
	add.s32 	%r34, %r32, %r34;
$L__BB0_15:
	cvta.to.global.u64 	%rd18, %rd2;
	mul.wide.s32 	%rd19, %r1, 4;
	add.s64 	%rd20, %rd18, %rd19;
	st.global.u32 	[%rd20], %r34;
$L__BB0_16:
	ret;

}


// ===== COMPILED SASS (sm_100) =====

	.target	sm_100

	.elftype	@"ET_EXEC"


//--------------------- .note.nv.tkinfo           --------------------------
	.section	.note.nv.tkinfo,"",@"SHT_NOTE"
	.sectionflags	@"SHF_NOTE_NV_TKINFO"
	.tkinfo
        /*0018*/ 	.word	0x00000002
        /*0030*/ 	.string	""
        /*0030*/ 	.string	"ptxas"
        /*0030*/ 	.string	"Cuda compilation tools, release 13.0, V13.0.88"
        /*0030*/ 	.string	"Build cuda_13.0.r13.0/compiler.36424714_0"
        /*0030*/ 	.string	"-arch sm_100 -m 64 "



//--------------------- .note.nv.cuinfo           --------------------------
	.section	.note.nv.cuinfo,"",@"SHT_NOTE"
	.sectionflags	@"SHF_NOTE_NV_CUINFO"
        /*0018*/ 	.short	0x0002
        /*001a*/ 	.short	0x0064
        /*001c*/ 	.short	0x0082
	.zero		2


//--------------------- .nv.info                  --------------------------
	.section	.nv.info,"",@"SHT_CUDA_INFO"
	.align	4


	//----- nvinfo : EIATTR_REGCOUNT
	.align		4
        /*0000*/ 	.byte	0x04, 0x2f
        /*0002*/ 	.short	(.L_1 - .L_0)
	.align		4
.L_0:
        /*0004*/ 	.word	index@(_Z20stencil_1d_no_sharedPiS_i)
        /*0008*/ 	.word	0x0000001e


	//----- nvinfo : EIATTR_FRAME_SIZE
	.align		4
.L_1:
        /*000c*/ 	.byte	0x04, 0x11
        /*000e*/ 	.short	(.L_3 - .L_2)
	.align		4
.L_2:
        /*0010*/ 	.word	index@(_Z20stencil_1d_no_sharedPiS_i)
        /*0014*/ 	.word	0x00000000


	//----- nvinfo : EIATTR_MIN_STACK_SIZE
	.align		4
.L_3:
        /*0018*/ 	.byte	0x04, 0x12
        /*001a*/ 	.short	(.L_5 - .L_4)
	.align		4
.L_4:
        /*001c*/ 	.word	index@(_Z20stencil_1d_no_sharedPiS_i)
        /*0020*/ 	.word	0x00000000
.L_5:


//--------------------- .nv.compat                --------------------------
	.section	.nv.compat,"",@"SHT_CUDA_COMPAT_INFO"
	.align	4
        /*0000*/ 	.byte	0x02, 0x09, 0x00, 0x00, 0x02, 0x02, 0x01, 0x00, 0x02, 0x05, 0x05, 0x00, 0x03, 0x07, 0x01, 0x01
        /*0010*/ 	.byte	0x02, 0x03, 0x00, 0x00, 0x02, 0x06, 0x01, 0x00, 0x04, 0x0b, 0x08, 0x00, 0x09, 0x00, 0x00, 0x00
        /*0020*/ 	.byte	0x00, 0x00, 0x00, 0x00


//--------------------- .nv.info._Z20stencil_1d_no_sharedPiS_i --------------------------
	.section	.nv.info._Z20stencil_1d_no_sharedPiS_i,"",@"SHT_CUDA_INFO"
	.sectionflags	@""
	.align	4


	//----- nvinfo : EIATTR_CUDA_API_VERSION
	.align		4
        /*0000*/ 	.byte	0x04, 0x37
        /*0002*/ 	.short	(.L_7 - .L_6)
.L_6:
        /*0004*/ 	.word	0x00000082


	//----- nvinfo : EIATTR_KPARAM_INFO
	.align		4
.L_7:
        /*0008*/ 	.byte	0x04, 0x17
        /*000a*/ 	.short	(.L_9 - .L_8)
.L_8:
        /*000c*/ 	.word	0x00000000
        /*0010*/ 	.short	0x0002
        /*0012*/ 	.short	0x0010
        /*0014*/ 	.byte	0x00, 0xf0, 0x11, 0x00


	//----- nvinfo : EIATTR_KPARAM_INFO
	.align		4
.L_9:
        /*0018*/ 	.byte	0x04, 0x17
        /*001a*/ 	.short	(.L_11 - .L_10)
.L_10:
        /*001c*/ 	.word	0x00000000
        /*0020*/ 	.short	0x0001
        /*0022*/ 	.short	0x0008
        /*0024*/ 	.byte	0x00, 0xf5, 0x21, 0x00


	//----- nvinfo : EIATTR_KPARAM_INFO
	.align		4
.L_11:
        /*0028*/ 	.byte	0x04, 0x17
        /*002a*/ 	.short	(.L_13 - .L_12)
.L_12:
        /*002c*/ 	.word	0x00000000
        /*0030*/ 	.short	0x0000
        /*0032*/ 	.short	0x0000
        /*0034*/ 	.byte	0x00, 0xf5, 0x21, 0x00


	//----- nvinfo : EIATTR_SPARSE_MMA_MASK
	.align		4
.L_13:
        /*0038*/ 	.byte	0x03, 0x50
        /*003a*/ 	.short	0x0000


	//----- nvinfo : EIATTR_MAXREG_COUNT
	.align		4
        /*003c*/ 	.byte	0x03, 0x1b
        /*003e*/ 	.short	0x00ff


	//----- nvinfo : EIATTR_MERCURY_ISA_VERSION
	.align		4
        /*0040*/ 	.byte	0x03, 0x5f
        /*0042*/ 	.short	0x0101


	//----- nvinfo : EIATTR_VRC_CTA_INIT_COUNT
	.align		4
        /*0044*/ 	.byte	0x02, 0x4a
	.zero		1
	.zero		1


	//----- nvinfo : EIATTR_EXIT_INSTR_OFFSETS
	.align		4
        /*0048*/ 	.byte	0x04, 0x1c
        /*004a*/ 	.short	(.L_15 - .L_14)


	//   ....[0]....
.L_14:
        /*004c*/ 	.word	0x00000070


	//   ....[1]....
        /*0050*/ 	.word	0x000003b0


	//----- nvinfo : EIATTR_CBANK_PARAM_SIZE
	.align		4
.L_15:
        /*0054*/ 	.byte	0x03, 0x19
        /*0056*/ 	.short	0x0014


	//----- nvinfo : EIATTR_PARAM_CBANK
	.align		4
        /*0058*/ 	.byte	0x04, 0x0a
        /*005a*/ 	.short	(.L_17 - .L_16)
	.align		4
.L_16:
        /*005c*/ 	.word	index@(.nv.constant0._Z20stencil_1d_no_sharedPiS_i)
        /*0060*/ 	.short	0x0380
        /*0062*/ 	.short	0x0014


	//----- nvinfo : EIATTR_SW_WAR
	.align		4
.L_17:
        /*0064*/ 	.byte	0x04, 0x36
        /*0066*/ 	.short	(.L_19 - .L_18)
.L_18:
        /*0068*/ 	.word	0x00000008
.L_19:


//--------------------- .nv.callgraph             --------------------------
	.section	.nv.callgraph,"",@"SHT_CUDA_CALLGRAPH"
	.align	4
	.sectionentsize	8
	.align		4
        /*0000*/ 	.word	0x00000000
	.align		4
        /*0004*/ 	.word	0xffffffff
	.align		4
        /*0008*/ 	.word	0x00000000
	.align		4
        /*000c*/ 	.word	0xfffffffe
	.align		4
        /*0010*/ 	.word	0x00000000
	.align		4
        /*0014*/ 	.word	0xfffffffd
	.align		4
        /*0018*/ 	.word	0x00000000
	.align		4
        /*001c*/ 	.word	0xfffffffc


//--------------------- .text._Z20stencil_1d_no_sharedPiS_i --------------------------
	.section	.text._Z20stencil_1d_no_sharedPiS_i,"ax",@progbits
	.align	128
        .global         _Z20stencil_1d_no_sharedPiS_i
        .type           _Z20stencil_1d_no_sharedPiS_i,@function
        .size           _Z20stencil_1d_no_sharedPiS_i,(.L_x_1 - _Z20stencil_1d_no_sharedPiS_i)
        .other          _Z20stencil_1d_no_sharedPiS_i,@"STO_CUDA_ENTRY STV_DEFAULT"
_Z20stencil_1d_no_sharedPiS_i:
.text._Z20stencil_1d_no_sharedPiS_i:
[----:B------:R-:W-:Y:S01]  /*0000*/  LDC R1, c[0x0][0x37c] ;  /* 0x0000df00ff017b82 */ /* 0x000fe20000000800 */
[----:B------:R-:W0:Y:S07]  /*0010*/  S2R R11, SR_TID.X ;  /* 0x00000000000b7919 */ /* 0x000e2e0000002100 */
[----:B------:R-:W0:Y:S01]  /*0020*/  S2UR UR4, SR_CTAID.X ;  /* 0x00000000000479c3 */ /* 0x000e220000002500 */
[----:B------:R-:W1:Y:S07]  /*0030*/  LDCU UR6, c[0x0][0x390] ;  /* 0x00007200ff0677ac */ /* 0x000e6e0008000800 */
[----:B------:R-:W0:Y:S02]  /*0040*/  LDC R0, c[0x0][0x360] ;  /* 0x0000d800ff007b82 */ /* 0x000e240000000800 */
[----:B0-----:R-:W-:-:S05]  /*0050*/  IMAD R11, R0, UR4, R11 ;  /* 0x00000004000b7c24 */ /* 0x001fca000f8e020b */
[----:B-1----:R-:W-:-:S13]  /*0060*/  ISETP.GE.AND P0, PT, R11, UR6, PT ;  /* 0x000000060b007c0c */ /* 0x002fda000bf06270 */
[----:B------:R-:W-:Y:S05]  /*0070*/  @P0 EXIT ;  /* 0x000000000000094d */ /* 0x000fea0003800000 */
[C---:B------:R-:W-:Y:S01]  /*0080*/  VIADD R25, R11.reuse, 0xfffffffd ;  /* 0xfffffffd0b197836 */ /* 0x040fe20000000000 */
[C---:B------:R-:W-:Y:S01]  /*0090*/  ISETP.GT.AND P2, PT, R11.reuse, UR6, PT ;  /* 0x000000060b007c0c */ /* 0x040fe2000bf44270 */
[C---:B------:R-:W-:Y:S01]  /*00a0*/  VIADD R27, R11.reuse, 0xfffffffe ;  /* 0xfffffffe0b1b7836 */ /* 0x040fe20000000000 */
[C---:B------:R-:W-:Y:S01]  /*00b0*/  IADD3 R19, PT, PT, R11.reuse, 0x1, RZ ;  /* 0x000000010b137810 */ /* 0x040fe20007ffe0ff */
[----:B------:R-:W-:Y:S01]  /*00c0*/  VIADD R15, R11, 0x2 ;  /* 0x000000020b0f7836 */ /* 0x000fe20000000000 */
[----:B------:R-:W-:Y:S01]  /*00d0*/  ISETP.GE.AND P0, PT, R25, UR6, PT ;  /* 0x0000000619007c0c */ /* 0x000fe2000bf06270 */
[----:B------:R-:W-:Y:S01]  /*00e0*/  VIADD R13, R11, 0x3 ;  /* 0x000000030b0d7836 */ /* 0x000fe20000000000 */
[----:B------:R-:W-:Y:S01]  /*00f0*/  ISETP.GE.AND P3, PT, R27, UR6, PT ;  /* 0x000000061b007c0c */ /* 0x000fe2000bf66270 */
[----:B------:R-:W0:Y:S01]  /*0100*/  LDCU.64 UR4, c[0x0][0x358] ;  /* 0x00006b00ff0477ac */ /* 0x000e220008000a00 */
[C---:B------:R-:W-:Y:S01]  /*0110*/  ISETP.LT.OR P0, PT, R11.reuse, 0x3, P0 ;  /* 0x000000030b00780c */ /* 0x040fe20000701670 */
[----:B------:R-:W-:Y:S01]  /*0120*/  HFMA2 R0, -RZ, RZ, 0, 0 ;  /* 0x00000000ff007431 */ /* 0x000fe200000001ff */
[----:B------:R-:W-:-:S02]  /*0130*/  ISETP.LT.OR P3, PT, R11, 0x2, P3 ;  /* 0x000000020b00780c */ /* 0x000fc40001f61670 */
[C---:B------:R-:W-:Y:S02]  /*0140*/  ISETP.LT.OR P2, PT, R11.reuse, 0x1, P2 ;  /* 0x000000010b00780c */ /* 0x040fe40001741670 */
[----:B------:R-:W-:Y:S02]  /*0150*/  ISETP.GE.AND P6, PT, R11, RZ, PT ;  /* 0x000000ff0b00720c */ /* 0x000fe40003fc6270 */
[----:B------:R-:W-:Y:S02]  /*0160*/  ISETP.GE.AND P1, PT, R19, UR6, PT ;  /* 0x0000000613007c0c */ /* 0x000fe4000bf26270 */
[----:B------:R-:W-:Y:S02]  /*0170*/  ISETP.GE.AND P5, PT, R15, UR6, PT ;  /* 0x000000060f007c0c */ /* 0x000fe4000bfa6270 */
[C---:B------:R-:W-:Y:S01]  /*0180*/  ISETP.LT.OR P1, PT, R11.reuse, -0x1, P1 ;  /* 0xffffffff0b00780c */ /* 0x040fe20000f21670 */
[----:B------:R-:W1:Y:S01]  /*0190*/  @!P0 LDC.64 R22, c[0x0][0x380] ;  /* 0x0000e000ff168b82 */ /* 0x000e620000000a00 */
[----:B------:R-:W-:-:S02]  /*01a0*/  ISETP.LT.OR P5, PT, R11, -0x2, P5 ;  /* 0xfffffffe0b00780c */ /* 0x000fc40002fa1670 */
[----:B------:R-:W-:-:S04]  /*01b0*/  ISETP.GE.AND P4, PT, R13, UR6, PT ;  /* 0x000000060d007c0c */ /* 0x000fc8000bf86270 */
[----:B------:R-:W-:Y:S01]  /*01c0*/  ISETP.LT.OR P4, PT, R11, -0x3, P4 ;  /* 0xfffffffd0b00780c */ /* 0x000fe20002781670 */
[----:B------:R-:W2:Y:S08]  /*01d0*/  @!P3 LDC.64 R20, c[0x0][0x380] ;  /* 0x0000e000ff14bb82 */ /* 0x000eb00000000a00 */
[----:B------:R-:W3:Y:S08]  /*01e0*/  @!P2 LDC.64 R16, c[0x0][0x380] ;  /* 0x0000e000ff10ab82 */ /* 0x000ef00000000a00 */
[----:B------:R-:W4:Y:S01]  /*01f0*/  @P6 LDC.64 R4, c[0x0][0x380] ;  /* 0x0000e000ff046b82 */ /* 0x000f220000000a00 */
[----:B-1----:R-:W-:-:S04]  /*0200*/  @!P0 IMAD.WIDE.U32 R22, R25, 0x4, R22 ;  /* 0x0000000419168825 */ /* 0x002fc800078e0016 */
[----:B------:R-:W-:Y:S01]  /*0210*/  @!P2 VIADD R25, R11, 0xffffffff ;  /* 0xffffffff0b19a836 */ /* 0x000fe20000000000 */
[----:B0-----:R-:W5:Y:S02]  /*0220*/  @!P0 LDG.E R0, desc[UR4][R22.64] ;  /* 0x0000000416008981 */ /* 0x001f64000c1e1900 */
[----:B------:R-:W0:Y:S01]  /*0230*/  @!P1 LDC.64 R2, c[0x0][0x380] ;  /* 0x0000e000ff029b82 */ /* 0x000e220000000a00 */
[----:B--2---:R-:W-:-:S07]  /*0240*/  @!P3 IMAD.WIDE.U32 R20, R27, 0x4, R20 ;  /* 0x000000041b14b825 */ /* 0x004fce00078e0014 */
[----:B------:R-:W1:Y:S01]  /*0250*/  @!P5 LDC.64 R8, c[0x0][0x380] ;  /* 0x0000e000ff08db82 */ /* 0x000e620000000a00 */
[----:B---3--:R-:W-:Y:S02]  /*0260*/  @!P2 IMAD.WIDE.U32 R24, R25, 0x4, R16 ;  /* 0x000000041918a825 */ /* 0x008fe400078e0010 */
[----:B------:R-:W5:Y:S04]  /*0270*/  @!P3 LDG.E R17, desc[UR4][R20.64] ;  /* 0x000000041411b981 */ /* 0x000f68000c1e1900 */
[----:B------:R-:W2:Y:S01]  /*0280*/  @!P2 LDG.E R25, desc[UR4][R24.64] ;  /* 0x000000041819a981 */ /* 0x000ea2000c1e1900 */
[----:B------:R-:W3:Y:S01]  /*0290*/  @!P4 LDC.64 R6, c[0x0][0x380] ;  /* 0x0000e000ff06cb82 */ /* 0x000ee20000000a00 */
[----:B----4-:R-:W-:-:S06]  /*02a0*/  @P6 IMAD.WIDE.U32 R4, R11, 0x4, R4 ;  /* 0x000000040b046825 */ /* 0x010fcc00078e0004 */
[----:B------:R-:W4:Y:S01]  /*02b0*/  @P6 LDG.E R5, desc[UR4][R4.64] ;  /* 0x0000000404056981 */ /* 0x000f22000c1e1900 */
[----:B0-----:R-:W-:-:S06]  /*02c0*/  @!P1 IMAD.WIDE.U32 R2, R19, 0x4, R2 ;  /* 0x0000000413029825 */ /* 0x001fcc00078e0002 */
[----:B------:R-:W4:Y:S01]  /*02d0*/  @!P1 LDG.E R3, desc[UR4][R2.64] ;  /* 0x0000000402039981 */ /* 0x000f22000c1e1900 */
[----:B-1----:R-:W-:-:S06]  /*02e0*/  @!P5 IMAD.WIDE.U32 R8, R15, 0x4, R8 ;  /* 0x000000040f08d825 */ /* 0x002fcc00078e0008 */
[----:B------:R-:W4:Y:S01]  /*02f0*/  @!P5 LDG.E R9, desc[UR4][R8.64] ;  /* 0x000000040809d981 */ /* 0x000f22000c1e1900 */
[----:B---3--:R-:W-:Y:S02]  /*0300*/  @!P4 IMAD.WIDE.U32 R6, R13, 0x4, R6 ;  /* 0x000000040d06c825 */ /* 0x008fe400078e0006 */
[----:B------:R-:W0:Y:S04]  /*0310*/  LDC.64 R12, c[0x0][0x388] ;  /* 0x0000e200ff0c7b82 */ /* 0x000e280000000a00 */
[----:B------:R-:W3:Y:S01]  /*0320*/  @!P4 LDG.E R7, desc[UR4][R6.64] ;  /* 0x000000040607c981 */ /* 0x000ee2000c1e1900 */
[----:B-----5:R-:W-:-:S05]  /*0330*/  @!P3 IMAD.IADD R0, R0, 0x1, R17 ;  /* 0x000000010000b824 */ /* 0x020fca00078e0211 */
[----:B--2---:R-:W-:-:S05]  /*0340*/  @!P2 IADD3 R0, PT, PT, R0, R25, RZ ;  /* 0x000000190000a210 */ /* 0x004fca0007ffe0ff */
[----:B----4-:R-:W-:-:S05]  /*0350*/  @P6 IMAD.IADD R0, R0, 0x1, R5 ;  /* 0x0000000100006824 */ /* 0x010fca00078e0205 */
[----:B------:R-:W-:Y:S01]  /*0360*/  @!P1 IADD3 R0, PT, PT, R0, R3, RZ ;  /* 0x0000000300009210 */ /* 0x000fe20007ffe0ff */
[----:B0-----:R-:W-:-:S04]  /*0370*/  IMAD.WIDE R4, R11, 0x4, R12 ;  /* 0x000000040b047825 */ /* 0x001fc800078e020c */
[----:B------:R-:W-:-:S05]  /*0380*/  @!P5 IMAD.IADD R0, R0, 0x1, R9 ;  /* 0x000000010000d824 */ /* 0x000fca00078e0209 */
[----:B---3--:R-:W-:-:S05]  /*0390*/  @!P4 IADD3 R0, PT, PT, R0, R7, RZ ;  /* 0x000000070000c210 */ /* 0x008fca0007ffe0ff */
[----:B------:R-:W-:Y:S01]  /*03a0*/  STG.E desc[UR4][R4.64], R0 ;  /* 0x0000000004007986 */ /* 0x000fe2000c101904 */
[----:B------:R-:W-:Y:S05]  /*03b0*/  EXIT ;  /* 0x000000000000794d */ /* 0x000fea0003800000 */
.L_x_0:
[----:B------:R-:W-:-:S00]  /*03c0*/  BRA `(.L_x_0) ;  /* 0xfffffffc00fc7947 */ /* 0x000fc0000383ffff */
[----:B------:R-:W-:-:S00]  /*03d0*/  NOP ;  /* 0x0000000000007918 */ /* 0x000fc00000000000 */
        /* <DEDUP_REMOVED lines=10> */
.L_x_1:


//--------------------- .nv.shared.reserved.0     --------------------------
	.section	.nv.shared.reserved.0,"aw",@nobits
	.weak		__nv_reservedSMEM_offset_0_alias
	.size		__nv_reservedSMEM_offset_0_alias, 0, 64
	.other		__nv_reservedSMEM_offset_0_alias,@"STO_CUDA_RESERVED_SHARED STV_DEFAULT"
__nv_reservedSMEM_offset_0_alias:
	.zero		0
	.zero		64


//--------------------- .nv.constant0._Z20stencil_1d_no_sharedPiS_i --------------------------
	.section	.nv.constant0._Z20stencil_1d_no_sharedPiS_i,"a",@progbits
	.sectionflags	@""
	.align	4
.nv.constant0._Z20stencil_1d_no_sharedPiS_i:
	.zero		916


//--------------------- SYMBOLS --------------------------

	.type		.nv.reservedSmem.offset0,@object
	.size		.nv.reservedSmem.offset0,0x4
